//
// Generated by NVIDIA NVVM Compiler
//
// Compiler Build ID: CL-36424714
// Cuda compilation tools, release 13.0, V13.0.88
// Based on NVVM 20.0.0
//

.version 9.0
.target sm_100
.address_size 64

	// .globl	_Z25matrixs_1D_multiplicationPiS_S_i

.visible .entry _Z25matrixs_1D_multiplicationPiS_S_i(
	.param .u64 .ptr .align 1 _Z25matrixs_1D_multiplicationPiS_S_i_param_0,
	.param .u64 .ptr .align 1 _Z25matrixs_1D_multiplicationPiS_S_i_param_1,
	.param .u64 .ptr .align 1 _Z25matrixs_1D_multiplicationPiS_S_i_param_2,
	.param .u32 _Z25matrixs_1D_multiplicationPiS_S_i_param_3
)
{
	.reg .pred 	%p<10>;
	.reg .b32 	%r<92>;
	.reg .b64 	%rd<39>;

	ld.param.u64 	%rd5, [_Z25matrixs_1D_multiplicationPiS_S_i_param_0];
	ld.param.u64 	%rd6, [_Z25matrixs_1D_multiplicationPiS_S_i_param_1];
	ld.param.u64 	%rd4, [_Z25matrixs_1D_multiplicationPiS_S_i_param_2];
	ld.param.u32 	%r28, [_Z25matrixs_1D_multiplicationPiS_S_i_param_3];
	cvta.to.global.u64 	%rd1, %rd6;
	cvta.to.global.u64 	%rd2, %rd5;
	mov.u32 	%r1, %tid.y;
	mov.u32 	%r2, %tid.x;
	max.s32 	%r29, %r1, %r2;
	setp.ge.s32 	%p1, %r29, %r28;
	@%p1 bra 	$L__BB0_12;
	cvta.to.global.u64 	%rd7, %rd4;
	mul.lo.s32 	%r3, %r28, %r1;
	add.s32 	%r31, %r3, %r2;
	mul.wide.u32 	%rd8, %r31, 4;
	add.s64 	%rd3, %rd7, %rd8;
	ld.global.u32 	%r86, [%rd3];
	add.s32 	%r32, %r28, -1;
	and.b32  	%r5, %r28, 7;
	setp.lt.u32 	%p2, %r32, 7;
	mov.b32 	%r89, 0;
	@%p2 bra 	$L__BB0_4;
	and.b32  	%r89, %r28, -8;
	neg.s32 	%r84, %r89;
	shl.b32 	%r8, %r28, 3;
	mul.wide.s32 	%rd13, %r28, 4;
	mov.u32 	%r82, %r3;
	mov.u32 	%r83, %r2;
$L__BB0_3:
	.pragma "nounroll";
	mul.wide.s32 	%rd9, %r82, 4;
	add.s64 	%rd10, %rd2, %rd9;
	ld.global.u32 	%r33, [%rd10];
	mul.wide.s32 	%rd11, %r83, 4;
	add.s64 	%rd12, %rd1, %rd11;
	ld.global.u32 	%r34, [%rd12];
	mad.lo.s32 	%r35, %r34, %r33, %r86;
	st.global.u32 	[%rd3], %r35;
	ld.global.u32 	%r36, [%rd10+4];
	add.s64 	%rd14, %rd12, %rd13;
	ld.global.u32 	%r37, [%rd14];
	mad.lo.s32 	%r38, %r37, %r36, %r35;
	st.global.u32 	[%rd3], %r38;
	ld.global.u32 	%r39, [%rd10+8];
	add.s64 	%rd15, %rd14, %rd13;
	ld.global.u32 	%r40, [%rd15];
	mad.lo.s32 	%r41, %r40, %r39, %r38;
	st.global.u32 	[%rd3], %r41;
	ld.global.u32 	%r42, [%rd10+12];
	add.s64 	%rd16, %rd15, %rd13;
	ld.global.u32 	%r43, [%rd16];
	mad.lo.s32 	%r44, %r43, %r42, %r41;
	st.global.u32 	[%rd3], %r44;
	ld.global.u32 	%r45, [%rd10+16];
	add.s64 	%rd17, %rd16, %rd13;
	ld.global.u32 	%r46, [%rd17];
	mad.lo.s32 	%r47, %r46, %r45, %r44;
	st.global.u32 	[%rd3], %r47;
	ld.global.u32 	%r48, [%rd10+20];
	add.s64 	%rd18, %rd17, %rd13;
	ld.global.u32 	%r49, [%rd18];
	mad.lo.s32 	%r50, %r49, %r48, %r47;
	st.global.u32 	[%rd3], %r50;
	ld.global.u32 	%r51, [%rd10+24];
	add.s64 	%rd19, %rd18, %rd13;
	ld.global.u32 	%r52, [%rd19];
	mad.lo.s32 	%r53, %r52, %r51, %r50;
	st.global.u32 	[%rd3], %r53;
	ld.global.u32 	%r54, [%rd10+28];
	add.s64 	%rd20, %rd19, %rd13;
	ld.global.u32 	%r55, [%rd20];
	mad.lo.s32 	%r86, %r55, %r54, %r53;
	st.global.u32 	[%rd3], %r86;
	add.s32 	%r84, %r84, 8;
	add.s32 	%r83, %r83, %r8;
	add.s32 	%r82, %r82, 8;
	setp.ne.s32 	%p3, %r84, 0;
	@%p3 bra 	$L__BB0_3;
$L__BB0_4:
	setp.eq.s32 	%p4, %r5, 0;
	@%p4 bra 	$L__BB0_12;
	and.b32  	%r19, %r28, 3;
	setp.lt.u32 	%p5, %r5, 4;
	@%p5 bra 	$L__BB0_7;
	add.s32 	%r56, %r89, %r3;
	mul.wide.s32 	%rd21, %r56, 4;
	add.s64 	%rd22, %rd2, %rd21;
	ld.global.u32 	%r57, [%rd22];
	mad.lo.s32 	%r58, %r89, %r28, %r2;
	mul.wide.s32 	%rd23, %r58, 4;
	add.s64 	%rd24, %rd1, %rd23;
	ld.global.u32 	%r59, [%rd24];
	mad.lo.s32 	%r60, %r59, %r57, %r86;
	st.global.u32 	[%rd3], %r60;
	ld.global.u32 	%r61, [%rd22+4];
	mul.wide.s32 	%rd25, %r28, 4;
	add.s64 	%rd26, %rd24, %rd25;
	ld.global.u32 	%r62, [%rd26];
	mad.lo.s32 	%r63, %r62, %r61, %r60;
	st.global.u32 	[%rd3], %r63;
	ld.global.u32 	%r64, [%rd22+8];
	add.s64 	%rd27, %rd26, %rd25;
	ld.global.u32 	%r65, [%rd27];
	mad.lo.s32 	%r66, %r65, %r64, %r63;
	st.global.u32 	[%rd3], %r66;
	ld.global.u32 	%r67, [%rd22+12];
	add.s64 	%rd28, %rd27, %rd25;
	ld.global.u32 	%r68, [%rd28];
	mad.lo.s32 	%r86, %r68, %r67, %r66;
	st.global.u32 	[%rd3], %r86;
	add.s32 	%r89, %r89, 4;
$L__BB0_7:
	setp.eq.s32 	%p6, %r19, 0;
	@%p6 bra 	$L__BB0_12;
	setp.eq.s32 	%p7, %r19, 1;
	@%p7 bra 	$L__BB0_10;
	add.s32 	%r69, %r89, %r3;
	mul.wide.s32 	%rd29, %r69, 4;
	add.s64 	%rd30, %rd2, %rd29;
	ld.global.u32 	%r70, [%rd30];
	mad.lo.s32 	%r71, %r89, %r28, %r2;
	mul.wide.s32 	%rd31, %r71, 4;
	add.s64 	%rd32, %rd1, %rd31;
	ld.global.u32 	%r72, [%rd32];
	mad.lo.s32 	%r73, %r72, %r70, %r86;
	st.global.u32 	[%rd3], %r73;
	ld.global.u32 	%r74, [%rd30+4];
	mul.wide.s32 	%rd33, %r28, 4;
	add.s64 	%rd34, %rd32, %rd33;
	ld.global.u32 	%r75, [%rd34];
	mad.lo.s32 	%r86, %r75, %r74, %r73;
	st.global.u32 	[%rd3], %r86;
	add.s32 	%r89, %r89, 2;
$L__BB0_10:
	and.b32  	%r76, %r28, 1;
	setp.eq.b32 	%p8, %r76, 1;
	not.pred 	%p9, %p8;
	@%p9 bra 	$L__BB0_12;
	add.s32 	%r77, %r89, %r3;
	mul.wide.s32 	%rd35, %r77, 4;
	add.s64 	%rd36, %rd2, %rd35;
	ld.global.u32 	%r78, [%rd36];
	mad.lo.s32 	%r79, %r89, %r28, %r2;
	mul.wide.s32 	%rd37, %r79, 4;
	add.s64 	%rd38, %rd1, %rd37;
	ld.global.u32 	%r80, [%rd38];
	mad.lo.s32 	%r81, %r80, %r78, %r86;
	st.global.u32 	[%rd3], %r81;
$L__BB0_12:
	ret;

}


// ===== COMPILED SASS (sm_100) =====

	.target	sm_100

	.elftype	@"ET_EXEC"


//--------------------- .note.nv.tkinfo           --------------------------
	.section	.note.nv.tkinfo,"",@"SHT_NOTE"
	.sectionflags	@"SHF_NOTE_NV_TKINFO"
	.tkinfo
        /*0018*/ 	.word	0x00000002
        /*0030*/ 	.string	""
        /*0030*/ 	.string	"ptxas"
        /*0030*/ 	.string	"Cuda compilation tools, release 13.0, V13.0.88"
        /*0030*/ 	.string	"Build cuda_13.0.r13.0/compiler.36424714_0"
        /*0030*/ 	.string	"-arch sm_100 -m 64 "



//--------------------- .note.nv.cuinfo           --------------------------
	.section	.note.nv.cuinfo,"",@"SHT_NOTE"
	.sectionflags	@"SHF_NOTE_NV_CUINFO"
        /*0018*/ 	.short	0x0002
        /*001a*/ 	.short	0x0064
        /*001c*/ 	.short	0x0082
	.zero		2


//--------------------- .nv.info                  --------------------------
	.section	.nv.info,"",@"SHT_CUDA_INFO"
	.align	4


	//----- nvinfo : EIATTR_REGCOUNT
	.align		4
        /*0000*/ 	.byte	0x04, 0x2f
        /*0002*/ 	.short	(.L_1 - .L_0)
	.align		4
.L_0:
        /*0004*/ 	.word	index@(_Z25matrixs_1D_multiplicationPiS_S_i)
        /*0008*/ 	.word	0x0000001c


	//----- nvinfo : EIATTR_FRAME_SIZE
	.align		4
.L_1:
        /*000c*/ 	.byte	0x04, 0x11
        /*000e*/ 	.short	(.L_3 - .L_2)
	.align		4
.L_2:
        /*0010*/ 	.word	index@(_Z25matrixs_1D_multiplicationPiS_S_i)
        /*0014*/ 	.word	0x00000000


	//----- nvinfo : EIATTR_MIN_STACK_SIZE
	.align		4
.L_3:
        /*0018*/ 	.byte	0x04, 0x12
        /*001a*/ 	.short	(.L_5 - .L_4)
	.align		4
.L_4:
        /*001c*/ 	.word	index@(_Z25matrixs_1D_multiplicationPiS_S_i)
        /*0020*/ 	.word	0x00000000
.L_5:


//--------------------- .nv.compat                --------------------------
	.section	.nv.compat,"",@"SHT_CUDA_COMPAT_INFO"
	.align	4
        /*0000*/ 	.byte	0x02, 0x09, 0x00, 0x00, 0x02, 0x02, 0x01, 0x00, 0x02, 0x05, 0x05, 0x00, 0x03, 0x07, 0x01, 0x01
        /*0010*/ 	.byte	0x02, 0x03, 0x00, 0x00, 0x02, 0x06, 0x01, 0x00, 0x04, 0x0b, 0x08, 0x00, 0x09, 0x00, 0x00, 0x00
        /*0020*/ 	.byte	0x00, 0x00, 0x00, 0x00


//--------------------- .nv.info._Z25matrixs_1D_multiplicationPiS_S_i --------------------------
	.section	.nv.info._Z25matrixs_1D_multiplicationPiS_S_i,"",@"SHT_CUDA_INFO"
	.sectionflags	@""
	.align	4


	//----- nvinfo : EIATTR_CUDA_API_VERSION
	.align		4
        /*0000*/ 	.byte	0x04, 0x37
        /*0002*/ 	.short	(.L_7 - .L_6)
.L_6:
        /*0004*/ 	.word	0x00000082


	//----- nvinfo : EIATTR_KPARAM_INFO
	.align		4
.L_7:
        /*0008*/ 	.byte	0x04, 0x17
        /*000a*/ 	.short	(.L_9 - .L_8)
.L_8:
        /*000c*/ 	.word	0x00000000
        /*0010*/ 	.short	0x0003
        /*0012*/ 	.short	0x0018
        /*0014*/ 	.byte	0x00, 0xf0, 0x11, 0x00


	//----- nvinfo : EIATTR_KPARAM_INFO
	.align		4
.L_9:
        /*0018*/ 	.byte	0x04, 0x17
        /*001a*/ 	.short	(.L_11 - .L_10)
.L_10:
        /*001c*/ 	.word	0x00000000
        /*0020*/ 	.short	0x0002
        /*0022*/ 	.short	0x0010
        /*0024*/ 	.byte	0x00, 0xf5, 0x21, 0x00


	//----- nvinfo : EIATTR_KPARAM_INFO
	.align		4
.L_11:
        /*0028*/ 	.byte	0x04, 0x17
        /*002a*/ 	.short	(.L_13 - .L_12)
.L_12:
        /*002c*/ 	.word	0x00000000
        /*0030*/ 	.short	0x0001
        /*0032*/ 	.short	0x0008
        /*0034*/ 	.byte	0x00, 0xf5, 0x21, 0x00


	//----- nvinfo : EIATTR_KPARAM_INFO
	.align		4
.L_13:
        /*0038*/ 	.byte	0x04, 0x17
        /*003a*/ 	.short	(.L_15 - .L_14)
.L_14:
        /*003c*/ 	.word	0x00000000
        /*0040*/ 	.short	0x0000
        /*0042*/ 	.short	0x0000
        /*0044*/ 	.byte	0x00, 0xf5, 0x21, 0x00


	//----- nvinfo : EIATTR_SPARSE_MMA_MASK
	.align		4
.L_15:
        /*0048*/ 	.byte	0x03, 0x50
        /*004a*/ 	.short	0x0000


	//----- nvinfo : EIATTR_MAXREG_COUNT
	.align		4
        /*004c*/ 	.byte	0x03, 0x1b
        /*004e*/ 	.short	0x00ff


	//----- nvinfo : EIATTR_MERCURY_ISA_VERSION
	.align		4
        /*0050*/ 	.byte	0x03, 0x5f
        /*0052*/ 	.short	0x0101


	//----- nvinfo : EIATTR_VRC_CTA_INIT_COUNT
	.align		4
        /*0054*/ 	.byte	0x02, 0x4a
	.zero		1
	.zero		1


	//----- nvinfo : EIATTR_EXIT_INSTR_OFFSETS
	.align		4
        /*0058*/ 	.byte	0x04, 0x1c
        /*005a*/ 	.short	(.L_17 - .L_16)


	//   ....[0]....
.L_16:
        /*005c*/ 	.word	0x00000060


	//   ....[1]....
        /*0060*/ 	.word	0x00000470


	//   ....[2]....
        /*0064*/ 	.word	0x00000660


	//   ....[3]....
        /*0068*/ 	.word	0x000007b0


	//   ....[4]....
        /*006c*/ 	.word	0x00000860


	//----- nvinfo : EIATTR_CBANK_PARAM_SIZE
	.align		4
.L_17:
        /*0070*/ 	.byte	0x03, 0x19
        /*0072*/ 	.short	0x001c


	//----- nvinfo : EIATTR_PARAM_CBANK
	.align		4
        /*0074*/ 	.byte	0x04, 0x0a
        /*0076*/ 	.short	(.L_19 - .L_18)
	.align		4
.L_18:
        /*0078*/ 	.word	index@(.nv.constant0._Z25matrixs_1D_multiplicationPiS_S_i)
        /*007c*/ 	.short	0x0380
        /*007e*/ 	.short	0x001c


	//----- nvinfo : EIATTR_SW_WAR
	.align		4
.L_19:
        /*0080*/ 	.byte	0x04, 0x36
        /*0082*/ 	.short	(.L_21 - .L_20)
.L_20:
        /*0084*/ 	.word	0x00000008
.L_21:


//--------------------- .nv.callgraph             --------------------------
	.section	.nv.callgraph,"",@"SHT_CUDA_CALLGRAPH"
	.align	4
	.sectionentsize	8
	.align		4
        /*0000*/ 	.word	0x00000000
	.align		4
        /*0004*/ 	.word	0xffffffff
	.align		4
        /*0008*/ 	.word	0x00000000
	.align		4
        /*000c*/ 	.word	0xfffffffe
	.align		4
        /*0010*/ 	.word	0x00000000
	.align		4
        /*0014*/ 	.word	0xfffffffd
	.align		4
        /*0018*/ 	.word	0x00000000
	.align		4
        /*001c*/ 	.word	0xfffffffc


//--------------------- .text._Z25matrixs_1D_multiplicationPiS_S_i --------------------------
	.section	.text._Z25matrixs_1D_multiplicationPiS_S_i,"ax",@progbits
	.align	128
        .global         _Z25matrixs_1D_multiplicationPiS_S_i
        .type           _Z25matrixs_1D_multiplicationPiS_S_i,@function
        .size           _Z25matrixs_1D_multiplicationPiS_S_i,(.L_x_5 - _Z25matrixs_1D_multiplicationPiS_S_i)
        .other          _Z25matrixs_1D_multiplicationPiS_S_i,@"STO_CUDA_ENTRY STV_DEFAULT"
_Z25matrixs_1D_multiplicationPiS_S_i:
.text._Z25matrixs_1D_multiplicationPiS_S_i:
[----:B------:R-:W-:Y:S01]  /*0000*/  LDC R1, c[0x0][0x37c] ;  /* 0x0000df00ff017b82 */ /* 0x000fe20000000800 */
[----:B------:R-:W0:Y:S07]  /*0010*/  S2R R9, SR_TID.Y ;  /* 0x0000000000097919 */ /* 0x000e2e0000002200 */
[----:B------:R-:W1:Y:S01]  /*0020*/  LDC R7, c[0x0][0x398] ;  /* 0x0000e600ff077b82 */ /* 0x000e620000000800 */
[----:B------:R-:W0:Y:S02]  /*0030*/  S2R R0, SR_TID.X ;  /* 0x0000000000007919 */ /* 0x000e240000002100 */
[----:B0-----:R-:W-:-:S04]  /*0040*/  VIMNMX R2, PT, PT, R9, R0, !PT ;  /* 0x0000000009027248 */ /* 0x001fc80007fe0100 */
[----:B-1----:R-:W-:-:S13]  /*0050*/  ISETP.GE.AND P0, PT, R2, R7, PT ;  /* 0x000000070200720c */ /* 0x002fda0003f06270 */
[----:B------:R-:W-:Y:S05]  /*0060*/  @P0 EXIT ;  /* 0x000000000000094d */ /* 0x000fea0003800000 */
[----:B------:R-:W0:Y:S01]  /*0070*/  LDC.64 R2, c[0x0][0x390] ;  /* 0x0000e400ff027b82 */ /* 0x000e220000000a00 */
[----:B------:R-:W1:Y:S01]  /*0080*/  LDCU.64 UR4, c[0x0][0x358] ;  /* 0x00006b00ff0477ac */ /* 0x000e620008000a00 */
[----:B------:R-:W-:Y:S01]  /*0090*/  IADD3 R4, PT, PT, R7, -0x1, RZ ;  /* 0xffffffff07047810 */ /* 0x000fe20007ffe0ff */
[----:B------:R-:W-:Y:S01]  /*00a0*/  IMAD R9, R9, R7, RZ ;  /* 0x0000000709097224 */ /* 0x000fe200078e02ff */
[----:B------:R-:W-:Y:S01]  /*00b0*/  LOP3.LUT R20, R7, 0x7, RZ, 0xc0, !PT ;  /* 0x0000000707147812 */ /* 0x000fe200078ec0ff */
[----:B------:R-:W-:Y:S01]  /*00c0*/  HFMA2 R6, -RZ, RZ, 0, 0 ;  /* 0x00000000ff067431 */ /* 0x000fe200000001ff */
[----:B------:R-:W-:Y:S02]  /*00d0*/  ISETP.GE.U32.AND P1, PT, R4, 0x7, PT ;  /* 0x000000070400780c */ /* 0x000fe40003f26070 */
[----:B------:R-:W-:Y:S02]  /*00e0*/  IADD3 R5, PT, PT, R9, R0, RZ ;  /* 0x0000000009057210 */ /* 0x000fe40007ffe0ff */
[----:B------:R-:W-:-:S03]  /*00f0*/  ISETP.NE.AND P0, PT, R20, RZ, PT ;  /* 0x000000ff1400720c */ /* 0x000fc60003f05270 */
[----:B0-----:R-:W-:-:S05]  /*0100*/  IMAD.WIDE.U32 R2, R5, 0x4, R2 ;  /* 0x0000000405027825 */ /* 0x001fca00078e0002 */
[----:B-1----:R0:W5:Y:S01]  /*0110*/  LDG.E R13, desc[UR4][R2.64] ;  /* 0x00000004020d7981 */ /* 0x002162000c1e1900 */
[----:B------:R-:W-:Y:S05]  /*0120*/  @!P1 BRA `(.L_x_0) ;  /* 0x0000000000d09947 */ /* 0x000fea0003800000 */
[----:B------:R-:W-:Y:S02]  /*0130*/  LOP3.LUT R6, R7, 0xfffffff8, RZ, 0xc0, !PT ;  /* 0xfffffff807067812 */ /* 0x000fe400078ec0ff */
[----:B------:R-:W-:Y:S02]  /*0140*/  MOV R11, R9 ;  /* 0x00000009000b7202 */ /* 0x000fe40000000f00 */
[----:B------:R-:W-:Y:S02]  /*0150*/  MOV R10, R0 ;  /* 0x00000000000a7202 */ /* 0x000fe40000000f00 */
[----:B------:R-:W-:-:S07]  /*0160*/  IADD3 R8, PT, PT, -R6, RZ, RZ ;  /* 0x000000ff06087210 */ /* 0x000fce0007ffe1ff */
.L_x_1:
[----:B------:R-:W1:Y:S08]  /*0170*/  LDC.64 R4, c[0x0][0x380] ;  /* 0x0000e000ff047b82 */ /* 0x000e700000000a00 */
[----:B--2---:R-:W2:Y:S01]  /*0180*/  LDC.64 R14, c[0x0][0x388] ;  /* 0x0000e200ff0e7b82 */ /* 0x004ea20000000a00 */
[----:B-1----:R-:W-:-:S05]  /*0190*/  IMAD.WIDE R4, R11, 0x4, R4 ;  /* 0x000000040b047825 */ /* 0x002fca00078e0204 */
[----:B------:R-:W3:Y:S01]  /*01a0*/  LDG.E R12, desc[UR4][R4.64] ;  /* 0x00000004040c7981 */ /* 0x000ee2000c1e1900 */
[----:B--2---:R-:W-:-:S05]  /*01b0*/  IMAD.WIDE R14, R10, 0x4, R14 ;  /* 0x000000040a0e7825 */ /* 0x004fca00078e020e */
[----:B------:R-:W3:Y:S02]  /*01c0*/  LDG.E R16, desc[UR4][R14.64] ;  /* 0x000000040e107981 */ /* 0x000ee4000c1e1900 */
[----:B---3-5:R-:W-:Y:S02]  /*01d0*/  IMAD R19, R12, R16, R13 ;  /* 0x000000100c137224 */ /* 0x028fe400078e020d */
[----:B------:R-:W-:-:S03]  /*01e0*/  IMAD.WIDE R12, R7, 0x4, R14 ;  /* 0x00000004070c7825 */ /* 0x000fc600078e020e */
[----:B------:R1:W-:Y:S04]  /*01f0*/  STG.E desc[UR4][R2.64], R19 ;  /* 0x0000001302007986 */ /* 0x0003e8000c101904 */
[----:B------:R-:W2:Y:S04]  /*0200*/  LDG.E R16, desc[UR4][R4.64+0x4] ;  /* 0x0000040404107981 */ /* 0x000ea8000c1e1900 */
[----:B------:R-:W2:Y:S02]  /*0210*/  LDG.E R17, desc[UR4][R12.64] ;  /* 0x000000040c117981 */ /* 0x000ea4000c1e1900 */
[----:B--2---:R-:W-:-:S02]  /*0220*/  IMAD R21, R16, R17, R19 ;  /* 0x0000001110157224 */ /* 0x004fc400078e0213 */
[----:B------:R-:W-:-:S03]  /*0230*/  IMAD.WIDE R16, R7, 0x4, R12 ;  /* 0x0000000407107825 */ /* 0x000fc600078e020c */
[----:B------:R2:W-:Y:S04]  /*0240*/  STG.E desc[UR4][R2.64], R21 ;  /* 0x0000001502007986 */ /* 0x0005e8000c101904 */
[----:B------:R-:W3:Y:S04]  /*0250*/  LDG.E R18, desc[UR4][R4.64+0x8] ;  /* 0x0000080404127981 */ /* 0x000ee8000c1e1900 */
[----:B------:R-:W3:Y:S01]  /*0260*/  LDG.E R22, desc[UR4][R16.64] ;  /* 0x0000000410167981 */ /* 0x000ee2000c1e1900 */
[----:B------:R-:W-:-:S04]  /*0270*/  IMAD.WIDE R14, R7, 0x4, R16 ;  /* 0x00000004070e7825 */ /* 0x000fc800078e0210 */
[----:B---3--:R-:W-:-:S05]  /*0280*/  IMAD R23, R18, R22, R21 ;  /* 0x0000001612177224 */ /* 0x008fca00078e0215 */
[----:B------:R3:W-:Y:S04]  /*0290*/  STG.E desc[UR4][R2.64], R23 ;  /* 0x0000001702007986 */ /* 0x0007e8000c101904 */
[----:B------:R-:W4:Y:S04]  /*02a0*/  LDG.E R18, desc[UR4][R4.64+0xc] ;  /* 0x00000c0404127981 */ /* 0x000f28000c1e1900 */
[----:B-1----:R-:W4:Y:S01]  /*02b0*/  LDG.E R19, desc[UR4][R14.64] ;  /* 0x000000040e137981 */ /* 0x002f22000c1e1900 */
[----:B------:R-:W-:-:S04]  /*02c0*/  IMAD.WIDE R12, R7, 0x4, R14 ;  /* 0x00000004070c7825 */ /* 0x000fc800078e020e */
[----:B----4-:R-:W-:-:S05]  /*02d0*/  IMAD R19, R18, R19, R23 ;  /* 0x0000001312137224 */ /* 0x010fca00078e0217 */
[----:B------:R1:W-:Y:S04]  /*02e0*/  STG.E desc[UR4][R2.64], R19 ;  /* 0x0000001302007986 */ /* 0x0003e8000c101904 */
[----:B------:R-:W4:Y:S04]  /*02f0*/  LDG.E R18, desc[UR4][R4.64+0x10] ;  /* 0x0000100404127981 */ /* 0x000f28000c1e1900 */
[----:B--2---:R-:W4:Y:S01]  /*0300*/  LDG.E R21, desc[UR4][R12.64] ;  /* 0x000000040c157981 */ /* 0x004f22000c1e1900 */
[----:B------:R-:W-:-:S04]  /*0310*/  IMAD.WIDE R16, R7, 0x4, R12 ;  /* 0x0000000407107825 */ /* 0x000fc800078e020c */
[----:B----4-:R-:W-:-:S05]  /*0320*/  IMAD R21, R18, R21, R19 ;  /* 0x0000001512157224 */ /* 0x010fca00078e0213 */
[----:B------:R2:W-:Y:S04]  /*0330*/  STG.E desc[UR4][R2.64], R21 ;  /* 0x0000001502007986 */ /* 0x0005e8000c101904 */
[----:B------:R-:W3:Y:S04]  /*0340*/  LDG.E R18, desc[UR4][R4.64+0x14] ;  /* 0x0000140404127981 */ /* 0x000ee8000c1e1900 */
[----:B------:R-:W3:Y:S01]  /*0350*/  LDG.E R22, desc[UR4][R16.64] ;  /* 0x0000000410167981 */ /* 0x000ee2000c1e1900 */
[----:B------:R-:W-:-:S04]  /*0360*/  IMAD.WIDE R14, R7, 0x4, R16 ;  /* 0x00000004070e7825 */ /* 0x000fc800078e0210 */
[----:B---3--:R-:W-:-:S05]  /*0370*/  IMAD R23, R18, R22, R21 ;  /* 0x0000001612177224 */ /* 0x008fca00078e0215 */
[----:B------:R2:W-:Y:S04]  /*0380*/  STG.E desc[UR4][R2.64], R23 ;  /* 0x0000001702007986 */ /* 0x0005e8000c101904 */
[----:B------:R-:W3:Y:S04]  /*0390*/  LDG.E R18, desc[UR4][R4.64+0x18] ;  /* 0x0000180404127981 */ /* 0x000ee8000c1e1900 */
[----:B-1----:R-:W3:Y:S01]  /*03a0*/  LDG.E R19, desc[UR4][R14.64] ;  /* 0x000000040e137981 */ /* 0x002ee2000c1e1900 */
[----:B------:R-:W-:Y:S01]  /*03b0*/  IADD3 R8, PT, PT, R8, 0x8, RZ ;  /* 0x0000000808087810 */ /* 0x000fe20007ffe0ff */
[----:B---3--:R-:W-:-:S02]  /*03c0*/  IMAD R25, R18, R19, R23 ;  /* 0x0000001312197224 */ /* 0x008fc400078e0217 */
[----:B------:R-:W-:-:S03]  /*03d0*/  IMAD.WIDE R18, R7, 0x4, R14 ;  /* 0x0000000407127825 */ /* 0x000fc600078e020e */
[----:B------:R2:W-:Y:S04]  /*03e0*/  STG.E desc[UR4][R2.64], R25 ;  /* 0x0000001902007986 */ /* 0x0005e8000c101904 */
[----:B------:R-:W3:Y:S04]  /*03f0*/  LDG.E R12, desc[UR4][R4.64+0x1c] ;  /* 0x00001c04040c7981 */ /* 0x000ee8000c1e1900 */
[----:B------:R-:W3:Y:S01]  /*0400*/  LDG.E R18, desc[UR4][R18.64] ;  /* 0x0000000412127981 */ /* 0x000ee2000c1e1900 */
[----:B------:R-:W-:Y:S02]  /*0410*/  ISETP.NE.AND P1, PT, R8, RZ, PT ;  /* 0x000000ff0800720c */ /* 0x000fe40003f25270 */
[----:B------:R-:W-:-:S02]  /*0420*/  IADD3 R11, PT, PT, R11, 0x8, RZ ;  /* 0x000000080b0b7810 */ /* 0x000fc40007ffe0ff */
[----:B------:R-:W-:Y:S01]  /*0430*/  LEA R10, R7, R10, 0x3 ;  /* 0x0000000a070a7211 */ /* 0x000fe200078e18ff */
[----:B---3--:R-:W-:-:S05]  /*0440*/  IMAD R13, R12, R18, R25 ;  /* 0x000000120c0d7224 */ /* 0x008fca00078e0219 */
[----:B------:R2:W-:Y:S03]  /*0450*/  STG.E desc[UR4][R2.64], R13 ;  /* 0x0000000d02007986 */ /* 0x0005e6000c101904 */
[----:B------:R-:W-:Y:S05]  /*0460*/  @P1 BRA `(.L_x_1) ;  /* 0xfffffffc00401947 */ /* 0x000fea000383ffff */
.L_x_0:
[----:B------:R-:W-:Y:S05]  /*0470*/  @!P0 EXIT ;  /* 0x000000000000894d */ /* 0x000fea0003800000 */
[----:B------:R-:W-:Y:S02]  /*0480*/  ISETP.GE.U32.AND P0, PT, R20, 0x4, PT ;  /* 0x000000041400780c */ /* 0x000fe40003f06070 */
[----:B------:R-:W-:-:S04]  /*0490*/  LOP3.LUT R16, R7, 0x3, RZ, 0xc0, !PT ;  /* 0x0000000307107812 */ /* 0x000fc800078ec0ff */
[----:B------:R-:W-:-:S07]  /*04a0*/  ISETP.NE.AND P1, PT, R16, RZ, PT ;  /* 0x000000ff1000720c */ /* 0x000fce0003f25270 */
[----:B------:R-:W-:Y:S06]  /*04b0*/  @!P0 BRA `(.L_x_2) ;  /* 0x0000000000688947 */ /* 0x000fec0003800000 */
[----:B------:R-:W1:Y:S01]  /*04c0*/  LDC.64 R4, c[0x0][0x380] ;  /* 0x0000e000ff047b82 */ /* 0x000e620000000a00 */
[----:B------:R-:W-:Y:S01]  /*04d0*/  IADD3 R15, PT, PT, R9, R6, RZ ;  /* 0x00000006090f7210 */ /* 0x000fe20007ffe0ff */
[----:B------:R-:W-:-:S06]  /*04e0*/  IMAD R17, R6, R7, R0 ;  /* 0x0000000706117224 */ /* 0x000fcc00078e0200 */
[----:B------:R-:W3:Y:S01]  /*04f0*/  LDC.64 R10, c[0x0][0x388] ;  /* 0x0000e200ff0a7b82 */ /* 0x000ee20000000a00 */
[----:B-1----:R-:W-:-:S05]  /*0500*/  IMAD.WIDE R4, R15, 0x4, R4 ;  /* 0x000000040f047825 */ /* 0x002fca00078e0204 */
[----:B------:R-:W4:Y:S01]  /*0510*/  LDG.E R8, desc[UR4][R4.64] ;  /* 0x0000000404087981 */ /* 0x000f22000c1e1900 */
[----:B---3--:R-:W-:-:S05]  /*0520*/  IMAD.WIDE R10, R17, 0x4, R10 ;  /* 0x00000004110a7825 */ /* 0x008fca00078e020a */
[----:B------:R-:W4:Y:S02]  /*0530*/  LDG.E R12, desc[UR4][R10.64] ;  /* 0x000000040a0c7981 */ /* 0x000f24000c1e1900 */
[----:B----45:R-:W-:Y:S02]  /*0540*/  IMAD R17, R8, R12, R13 ;  /* 0x0000000c08117224 */ /* 0x030fe400078e020d */
[----:B--2---:R-:W-:-:S03]  /*0550*/  IMAD.WIDE R12, R7, 0x4, R10 ;  /* 0x00000004070c7825 */ /* 0x004fc600078e020a */
[----:B------:R1:W-:Y:S04]  /*0560*/  STG.E desc[UR4][R2.64], R17 ;  /* 0x0000001102007986 */ /* 0x0003e8000c101904 */
[----:B------:R-:W2:Y:S04]  /*0570*/  LDG.E R8, desc[UR4][R4.64+0x4] ;  /* 0x0000040404087981 */ /* 0x000ea8000c1e1900 */
[----:B------:R-:W2:Y:S02]  /*0580*/  LDG.E R14, desc[UR4][R12.64] ;  /* 0x000000040c0e7981 */ /* 0x000ea4000c1e1900 */
[----:B--2---:R-:W-:-:S02]  /*0590*/  IMAD R19, R8, R14, R17 ;  /* 0x0000000e08137224 */ /* 0x004fc400078e0211 */
[----:B------:R-:W-:-:S03]  /*05a0*/  IMAD.WIDE R14, R7, 0x4, R12 ;  /* 0x00000004070e7825 */ /* 0x000fc600078e020c */
[----:B------:R1:W-:Y:S04]  /*05b0*/  STG.E desc[UR4][R2.64], R19 ;  /* 0x0000001302007986 */ /* 0x0003e8000c101904 */
[----:B------:R-:W2:Y:S04]  /*05c0*/  LDG.E R8, desc[UR4][R4.64+0x8] ;  /* 0x0000080404087981 */ /* 0x000ea8000c1e1900 */
[----:B------:R-:W2:Y:S01]  /*05d0*/  LDG.E R18, desc[UR4][R14.64] ;  /* 0x000000040e127981 */ /* 0x000ea2000c1e1900 */
[----:B------:R-:W-:-:S04]  /*05e0*/  IMAD.WIDE R10, R7, 0x4, R14 ;  /* 0x00000004070a7825 */ /* 0x000fc800078e020e */
[----:B--2---:R-:W-:-:S05]  /*05f0*/  IMAD R21, R8, R18, R19 ;  /* 0x0000001208157224 */ /* 0x004fca00078e0213 */
[----:B------:R1:W-:Y:S04]  /*0600*/  STG.E desc[UR4][R2.64], R21 ;  /* 0x0000001502007986 */ /* 0x0003e8000c101904 */
[----:B------:R-:W2:Y:S04]  /*0610*/  LDG.E R8, desc[UR4][R4.64+0xc] ;  /* 0x00000c0404087981 */ /* 0x000ea8000c1e1900 */
[----:B------:R-:W2:Y:S01]  /*0620*/  LDG.E R10, desc[UR4][R10.64] ;  /* 0x000000040a0a7981 */ /* 0x000ea2000c1e1900 */
[----:B------:R-:W-:Y:S01]  /*0630*/  IADD3 R6, PT, PT, R6, 0x4, RZ ;  /* 0x0000000406067810 */ /* 0x000fe20007ffe0ff */
[----:B--2---:R-:W-:-:S05]  /*0640*/  IMAD R13, R8, R10, R21 ;  /* 0x0000000a080d7224 */ /* 0x004fca00078e0215 */
[----:B------:R1:W-:Y:S02]  /*0650*/  STG.E desc[UR4][R2.64], R13 ;  /* 0x0000000d02007986 */ /* 0x0003e4000c101904 */
.L_x_2:
[----:B------:R-:W-:Y:S05]  /*0660*/  @!P1 EXIT ;  /* 0x000000000000994d */ /* 0x000fea0003800000 */
[----:B------:R-:W-:Y:S02]  /*0670*/  ISETP.NE.AND P0, PT, R16, 0x1, PT ;  /* 0x000000011000780c */ /* 0x000fe40003f05270 */
[----:B------:R-:W-:-:S04]  /*0680*/  LOP3.LUT R4, R7, 0x1, RZ, 0xc0, !PT ;  /* 0x0000000107047812 */ /* 0x000fc800078ec0ff */
[----:B------:R-:W-:-:S07]  /*0690*/  ISETP.NE.U32.AND P1, PT, R4, 0x1, PT ;  /* 0x000000010400780c */ /* 0x000fce0003f25070 */
[----:B------:R-:W-:Y:S06]  /*06a0*/  @!P0 BRA `(.L_x_3) ;  /* 0x0000000000408947 */ /* 0x000fec0003800000 */
[----:B------:R-:W3:Y:S01]  /*06b0*/  LDC.64 R4, c[0x0][0x380] ;  /* 0x0000e000ff047b82 */ /* 0x000ee20000000a00 */
[----:B------:R-:W-:Y:S01]  /*06c0*/  IADD3 R15, PT, PT, R9, R6, RZ ;  /* 0x00000006090f7210 */ /* 0x000fe20007ffe0ff */
[----:B-1----:R-:W-:-:S06]  /*06d0*/  IMAD R17, R6, R7, R0 ;  /* 0x0000000706117224 */ /* 0x002fcc00078e0200 */
[----:B------:R-:W1:Y:S01]  /*06e0*/  LDC.64 R10, c[0x0][0x388] ;  /* 0x0000e200ff0a7b82 */ /* 0x000e620000000a00 */
[----:B---3--:R-:W-:-:S05]  /*06f0*/  IMAD.WIDE R4, R15, 0x4, R4 ;  /* 0x000000040f047825 */ /* 0x008fca00078e0204 */
[----:B------:R-:W3:Y:S01]  /*0700*/  LDG.E R8, desc[UR4][R4.64] ;  /* 0x0000000404087981 */ /* 0x000ee2000c1e1900 */
[----:B-1----:R-:W-:-:S05]  /*0710*/  IMAD.WIDE R10, R17, 0x4, R10 ;  /* 0x00000004110a7825 */ /* 0x002fca00078e020a */
[----:B------:R-:W3:Y:S01]  /*0720*/  LDG.E R12, desc[UR4][R10.64] ;  /* 0x000000040a0c7981 */ /* 0x000ee2000c1e1900 */
[----:B------:R-:W-:-:S04]  /*0730*/  IMAD.WIDE R14, R7, 0x4, R10 ;  /* 0x00000004070e7825 */ /* 0x000fc800078e020a */
[----:B---3-5:R-:W-:-:S05]  /*0740*/  IMAD R17, R8, R12, R13 ;  /* 0x0000000c08117224 */ /* 0x028fca00078e020d */
[----:B------:R3:W-:Y:S04]  /*0750*/  STG.E desc[UR4][R2.64], R17 ;  /* 0x0000001102007986 */ /* 0x0007e8000c101904 */
[----:B------:R-:W2:Y:S04]  /*0760*/  LDG.E R8, desc[UR4][R4.64+0x4] ;  /* 0x0000040404087981 */ /* 0x000ea8000c1e1900 */
[----:B------:R-:W2:Y:S01]  /*0770*/  LDG.E R14, desc[UR4][R14.64] ;  /* 0x000000040e0e7981 */ /* 0x000ea2000c1e1900 */
[----:B------:R-:W-:Y:S01]  /*0780*/  IADD3 R6, PT, PT, R6, 0x2, RZ ;  /* 0x0000000206067810 */ /* 0x000fe20007ffe0ff */
[----:B--2---:R-:W-:-:S05]  /*0790*/  IMAD R13, R8, R14, R17 ;  /* 0x0000000e080d7224 */ /* 0x004fca00078e0211 */
[----:B------:R3:W-:Y:S02]  /*07a0*/  STG.E desc[UR4][R2.64], R13 ;  /* 0x0000000d02007986 */ /* 0x0007e4000c101904 */
.L_x_3:
[----:B------:R-:W-:Y:S05]  /*07b0*/  @P1 EXIT ;  /* 0x000000000000194d */ /* 0x000fea0003800000 */
[----:B------:R-:W4:Y:S01]  /*07c0*/  LDC.64 R4, c[0x0][0x380] ;  /* 0x0000e000ff047b82 */ /* 0x000f220000000a00 */
[----:B------:R-:W-:Y:S01]  /*07d0*/  IADD3 R9, PT, PT, R9, R6, RZ ;  /* 0x0000000609097210 */ /* 0x000fe20007ffe0ff */
[----:B------:R-:W-:-:S06]  /*07e0*/  IMAD R7, R6, R7, R0 ;  /* 0x0000000706077224 */ /* 0x000fcc00078e0200 */
[----:B------:R-:W0:Y:S01]  /*07f0*/  LDC.64 R10, c[0x0][0x388] ;  /* 0x0000e200ff0a7b82 */ /* 0x000e220000000a00 */
[----:B----4-:R-:W-:-:S06]  /*0800*/  IMAD.WIDE R4, R9, 0x4, R4 ;  /* 0x0000000409047825 */ /* 0x010fcc00078e0204 */
[----:B------:R-:W1:Y:S01]  /*0810*/  LDG.E R4, desc[UR4][R4.64] ;  /* 0x0000000404047981 */ /* 0x000e62000c1e1900 */
[----:B0-----:R-:W-:-:S06]  /*0820*/  IMAD.WIDE R6, R7, 0x4, R10 ;  /* 0x0000000407067825 */ /* 0x001fcc00078e020a */
[----:B------:R-:W1:Y:S02]  /*0830*/  LDG.E R6, desc[UR4][R6.64] ;  /* 0x0000000406067981 */ /* 0x000e64000c1e1900 */
[----:B-123-5:R-:W-:-:S05]  /*0840*/  IMAD R13, R4, R6, R13 ;  /* 0x00000006040d7224 */ /* 0x02efca00078e020d */
[----:B------:R-:W-:Y:S01]  /*0850*/  STG.E desc[UR4][R2.64], R13 ;  /* 0x0000000d02007986 */ /* 0x000fe2000c101904 */
[----:B------:R-:W-:Y:S05]  /*0860*/  EXIT ;  /* 0x000000000000794d */ /* 0x000fea0003800000 */
.L_x_4:
[----:B------:R-:W-:-:S00]  /*0870*/  BRA `(.L_x_4) ;  /* 0xfffffffc00fc7947 */ /* 0x000fc0000383ffff */
[----:B------:R-:W-:-:S00]  /*0880*/  NOP ;  /* 0x0000000000007918 */ /* 0x000fc00000000000 */
[----:B------:R-:W-:-:S00]  /*0890*/  NOP ;  /* 0x0000000000007918 */ /* 0x000fc00000000000 */
[----:B------:R-:W-:-:S00]  /*08a0*/  NOP ;  /* 0x0000000000007918 */ /* 0x000fc00000000000 */
[----:B------:R-:W-:-:S00]  /*08b0*/  NOP ;  /* 0x0000000000007918 */ /* 0x000fc00000000000 */
[----:B------:R-:W-:-:S00]  /*08c0*/  NOP ;  /* 0x0000000000007918 */ /* 0x000fc00000000000 */
[----:B------:R-:W-:-:S00]  /*08d0*/  NOP ;  /* 0x0000000000007918 */ /* 0x000fc00000000000 */
[----:B------:R-:W-:-:S00]  /*08e0*/  NOP ;  /* 0x0000000000007918 */ /* 0x000fc00000000000 */
[----:B------:R-:W-:-:S00]  /*08f0*/  NOP ;  /* 0x0000000000007918 */ /* 0x000fc00000000000 */
.L_x_5:


//--------------------- .nv.shared.reserved.0     --------------------------
	.section	.nv.shared.reserved.0,"aw",@nobits
	.weak		__nv_reservedSMEM_offset_0_alias
	.size		__nv_reservedSMEM_offset_0_alias, 0, 64
	.other		__nv_reservedSMEM_offset_0_alias,@"STO_CUDA_RESERVED_SHARED STV_DEFAULT"
__nv_reservedSMEM_offset_0_alias:
	.zero		0
	.zero		64


//--------------------- .nv.constant0._Z25matrixs_1D_multiplicationPiS_S_i --------------------------
	.section	.nv.constant0._Z25matrixs_1D_multiplicationPiS_S_i,"a",@progbits
	.sectionflags	@""
	.align	4
.nv.constant0._Z25matrixs_1D_multiplicationPiS_S_i:
	.zero		924


//--------------------- SYMBOLS --------------------------

	.type		.nv.reservedSmem.offset0,@object
	.size		.nv.reservedSmem.offset0,0x4
